//
// Generated by NVIDIA NVVM Compiler
//
// Compiler Build ID: CL-36424714
// Cuda compilation tools, release 13.0, V13.0.88
// Based on NVVM 20.0.0
//

.version 9.0
.target sm_100
.address_size 64

	// .globl	_Z9evenPhasePii

.visible .entry _Z9evenPhasePii(
	.param .u64 .ptr .align 1 _Z9evenPhasePii_param_0,
	.param .u32 _Z9evenPhasePii_param_1
)
{
	.reg .pred 	%p<3>;
	.reg .b32 	%r<10>;
	.reg .b64 	%rd<5>;

	ld.param.u64 	%rd2, [_Z9evenPhasePii_param_0];
	ld.param.u32 	%r4, [_Z9evenPhasePii_param_1];
	mov.u32 	%r5, %ctaid.x;
	mov.u32 	%r6, %ntid.x;
	mov.u32 	%r7, %tid.x;
	mad.lo.s32 	%r8, %r5, %r6, %r7;
	shl.b32 	%r1, %r8, 1;
	add.s32 	%r9, %r4, -1;
	setp.ge.s32 	%p1, %r1, %r9;
	@%p1 bra 	$L__BB0_3;
	cvta.to.global.u64 	%rd3, %rd2;
	mul.wide.s32 	%rd4, %r1, 4;
	add.s64 	%rd1, %rd3, %rd4;
	ld.global.u32 	%r2, [%rd1];
	ld.global.u32 	%r3, [%rd1+4];
	setp.le.s32 	%p2, %r2, %r3;
	@%p2 bra 	$L__BB0_3;
	st.global.u32 	[%rd1], %r3;
	st.global.u32 	[%rd1+4], %r2;
$L__BB0_3:
	ret;

}
	// .globl	_Z8oddPhasePii
.visible .entry _Z8oddPhasePii(
	.param .u64 .ptr .align 1 _Z8oddPhasePii_param_0,
	.param .u32 _Z8oddPhasePii_param_1
)
{
	.reg .pred 	%p<3>;
	.reg .b32 	%r<11>;
	.reg .b64 	%rd<5>;

	ld.param.u64 	%rd2, [_Z8oddPhasePii_param_0];
	ld.param.u32 	%r4, [_Z8oddPhasePii_param_1];
	mov.u32 	%r5, %ctaid.x;
	mov.u32 	%r6, %ntid.x;
	mov.u32 	%r7, %tid.x;
	mad.lo.s32 	%r8, %r5, %r6, %r7;
	shl.b32 	%r1, %r8, 1;
	or.b32  	%r9, %r1, 1;
	add.s32 	%r10, %r4, -1;
	setp.ge.s32 	%p1, %r9, %r10;
	@%p1 bra 	$L__BB1_3;
	cvta.to.global.u64 	%rd3, %rd2;
	mul.wide.s32 	%rd4, %r1, 4;
	add.s64 	%rd1, %rd3, %rd4;
	ld.global.u32 	%r2, [%rd1+4];
	ld.global.u32 	%r3, [%rd1+8];
	setp.le.s32 	%p2, %r2, %r3;
	@%p2 bra 	$L__BB1_3;
	st.global.u32 	[%rd1+4], %r3;
	st.global.u32 	[%rd1+8], %r2;
$L__BB1_3:
	ret;

}


// ===== COMPILED SASS (sm_100) =====

	.target	sm_100

	.elftype	@"ET_EXEC"


//--------------------- .note.nv.tkinfo           --------------------------
	.section	.note.nv.tkinfo,"",@"SHT_NOTE"
	.sectionflags	@"SHF_NOTE_NV_TKINFO"
	.tkinfo
        /*0018*/ 	.word	0x00000002
        /*0030*/ 	.string	""
        /*0030*/ 	.string	"ptxas"
        /*0030*/ 	.string	"Cuda compilation tools, release 13.0, V13.0.88"
        /*0030*/ 	.string	"Build cuda_13.0.r13.0/compiler.36424714_0"
        /*0030*/ 	.string	"-arch sm_100 -m 64 "



//--------------------- .note.nv.cuinfo           --------------------------
	.section	.note.nv.cuinfo,"",@"SHT_NOTE"
	.sectionflags	@"SHF_NOTE_NV_CUINFO"
        /*0018*/ 	.short	0x0002
        /*001a*/ 	.short	0x0064
        /*001c*/ 	.short	0x0082
	.zero		2


//--------------------- .nv.info                  --------------------------
	.section	.nv.info,"",@"SHT_CUDA_INFO"
	.align	4


	//----- nvinfo : EIATTR_REGCOUNT
	.align		4
        /*0000*/ 	.byte	0x04, 0x2f
        /*0002*/ 	.short	(.L_1 - .L_0)
	.align		4
.L_0:
        /*0004*/ 	.word	index@(_Z9evenPhasePii)
        /*0008*/ 	.word	0x00000008


	//----- nvinfo : EIATTR_FRAME_SIZE
	.align		4
.L_1:
        /*000c*/ 	.byte	0x04, 0x11
        /*000e*/ 	.short	(.L_3 - .L_2)
	.align		4
.L_2:
        /*0010*/ 	.word	index@(_Z9evenPhasePii)
        /*0014*/ 	.word	0x00000000


	//----- nvinfo : EIATTR_REGCOUNT
	.align		4
.L_3:
        /*0018*/ 	.byte	0x04, 0x2f
        /*001a*/ 	.short	(.L_5 - .L_4)
	.align		4
.L_4:
        /*001c*/ 	.word	index@(_Z8oddPhasePii)
        /*0020*/ 	.word	0x00000008


	//----- nvinfo : EIATTR_FRAME_SIZE
	.align		4
.L_5:
        /*0024*/ 	.byte	0x04, 0x11
        /*0026*/ 	.short	(.L_7 - .L_6)
	.align		4
.L_6:
        /*0028*/ 	.word	index@(_Z8oddPhasePii)
        /*002c*/ 	.word	0x00000000


	//----- nvinfo : EIATTR_MIN_STACK_SIZE
	.align		4
.L_7:
        /*0030*/ 	.byte	0x04, 0x12
        /*0032*/ 	.short	(.L_9 - .L_8)
	.align		4
.L_8:
        /*0034*/ 	.word	index@(_Z8oddPhasePii)
        /*0038*/ 	.word	0x00000000


	//----- nvinfo : EIATTR_MIN_STACK_SIZE
	.align		4
.L_9:
        /*003c*/ 	.byte	0x04, 0x12
        /*003e*/ 	.short	(.L_11 - .L_10)
	.align		4
.L_10:
        /*0040*/ 	.word	index@(_Z9evenPhasePii)
        /*0044*/ 	.word	0x00000000
.L_11:


//--------------------- .nv.compat                --------------------------
	.section	.nv.compat,"",@"SHT_CUDA_COMPAT_INFO"
	.align	4
        /*0000*/ 	.byte	0x02, 0x09, 0x00, 0x00, 0x02, 0x02, 0x01, 0x00, 0x02, 0x05, 0x05, 0x00, 0x03, 0x07, 0x01, 0x01
        /*0010*/ 	.byte	0x02, 0x03, 0x00, 0x00, 0x02, 0x06, 0x01, 0x00, 0x04, 0x0b, 0x08, 0x00, 0x09, 0x00, 0x00, 0x00
        /*0020*/ 	.byte	0x00, 0x00, 0x00, 0x00


//--------------------- .nv.info._Z8oddPhasePii   --------------------------
	.section	.nv.info._Z8oddPhasePii,"",@"SHT_CUDA_INFO"
	.sectionflags	@""
	.align	4


	//----- nvinfo : EIATTR_CUDA_API_VERSION
	.align		4
        /*0000*/ 	.byte	0x04, 0x37
        /*0002*/ 	.short	(.L_13 - .L_12)
.L_12:
        /*0004*/ 	.word	0x00000082


	//----- nvinfo : EIATTR_KPARAM_INFO
	.align		4
.L_13:
        /*0008*/ 	.byte	0x04, 0x17
        /*000a*/ 	.short	(.L_15 - .L_14)
.L_14:
        /*000c*/ 	.word	0x00000000
        /*0010*/ 	.short	0x0001
        /*0012*/ 	.short	0x0008
        /*0014*/ 	.byte	0x00, 0xf0, 0x11, 0x00


	//----- nvinfo : EIATTR_KPARAM_INFO
	.align		4
.L_15:
        /*0018*/ 	.byte	0x04, 0x17
        /*001a*/ 	.short	(.L_17 - .L_16)
.L_16:
        /*001c*/ 	.word	0x00000000
        /*0020*/ 	.short	0x0000
        /*0022*/ 	.short	0x0000
        /*0024*/ 	.byte	0x00, 0xf5, 0x21, 0x00


	//----- nvinfo : EIATTR_SPARSE_MMA_MASK
	.align		4
.L_17:
        /*0028*/ 	.byte	0x03, 0x50
        /*002a*/ 	.short	0x0000


	//----- nvinfo : EIATTR_MAXREG_COUNT
	.align		4
        /*002c*/ 	.byte	0x03, 0x1b
        /*002e*/ 	.short	0x00ff


	//----- nvinfo : EIATTR_MERCURY_ISA_VERSION
	.align		4
        /*0030*/ 	.byte	0x03, 0x5f
        /*0032*/ 	.short	0x0101


	//----- nvinfo : EIATTR_VRC_CTA_INIT_COUNT
	.align		4
        /*0034*/ 	.byte	0x02, 0x4a
	.zero		1
	.zero		1


	//----- nvinfo : EIATTR_EXIT_INSTR_OFFSETS
	.align		4
        /*0038*/ 	.byte	0x04, 0x1c
        /*003a*/ 	.short	(.L_19 - .L_18)


	//   ....[0]....
.L_18:
        /*003c*/ 	.word	0x000000a0


	//   ....[1]....
        /*0040*/ 	.word	0x00000110


	//   ....[2]....
        /*0044*/ 	.word	0x00000140


	//----- nvinfo : EIATTR_CBANK_PARAM_SIZE
	.align		4
.L_19:
        /*0048*/ 	.byte	0x03, 0x19
        /*004a*/ 	.short	0x000c


	//----- nvinfo : EIATTR_PARAM_CBANK
	.align		4
        /*004c*/ 	.byte	0x04, 0x0a
        /*004e*/ 	.short	(.L_21 - .L_20)
	.align		4
.L_20:
        /*0050*/ 	.word	index@(.nv.constant0._Z8oddPhasePii)
        /*0054*/ 	.short	0x0380
        /*0056*/ 	.short	0x000c


	//----- nvinfo : EIATTR_SW_WAR
	.align		4
.L_21:
        /*0058*/ 	.byte	0x04, 0x36
        /*005a*/ 	.short	(.L_23 - .L_22)
.L_22:
        /*005c*/ 	.word	0x00000008
.L_23:


//--------------------- .nv.info._Z9evenPhasePii  --------------------------
	.section	.nv.info._Z9evenPhasePii,"",@"SHT_CUDA_INFO"
	.sectionflags	@""
	.align	4


	//----- nvinfo : EIATTR_CUDA_API_VERSION
	.align		4
        /*0000*/ 	.byte	0x04, 0x37
        /*0002*/ 	.short	(.L_25 - .L_24)
.L_24:
        /*0004*/ 	.word	0x00000082


	//----- nvinfo : EIATTR_KPARAM_INFO
	.align		4
.L_25:
        /*0008*/ 	.byte	0x04, 0x17
        /*000a*/ 	.short	(.L_27 - .L_26)
.L_26:
        /*000c*/ 	.word	0x00000000
        /*0010*/ 	.short	0x0001
        /*0012*/ 	.short	0x0008
        /*0014*/ 	.byte	0x00, 0xf0, 0x11, 0x00


	//----- nvinfo : EIATTR_KPARAM_INFO
	.align		4
.L_27:
        /*0018*/ 	.byte	0x04, 0x17
        /*001a*/ 	.short	(.L_29 - .L_28)
.L_28:
        /*001c*/ 	.word	0x00000000
        /*0020*/ 	.short	0x0000
        /*0022*/ 	.short	0x0000
        /*0024*/ 	.byte	0x00, 0xf5, 0x21, 0x00


	//----- nvinfo : EIATTR_SPARSE_MMA_MASK
	.align		4
.L_29:
        /*0028*/ 	.byte	0x03, 0x50
        /*002a*/ 	.short	0x0000


	//----- nvinfo : EIATTR_MAXREG_COUNT
	.align		4
        /*002c*/ 	.byte	0x03, 0x1b
        /*002e*/ 	.short	0x00ff


	//----- nvinfo : EIATTR_MERCURY_ISA_VERSION
	.align		4
        /*0030*/ 	.byte	0x03, 0x5f
        /*0032*/ 	.short	0x0101


	//----- nvinfo : EIATTR_VRC_CTA_INIT_COUNT
	.align		4
        /*0034*/ 	.byte	0x02, 0x4a
	.zero		1
	.zero		1


	//----- nvinfo : EIATTR_EXIT_INSTR_OFFSETS
	.align		4
        /*0038*/ 	.byte	0x04, 0x1c
        /*003a*/ 	.short	(.L_31 - .L_30)


	//   ....[0]....
.L_30:
        /*003c*/ 	.word	0x00000090


	//   ....[1]....
        /*0040*/ 	.word	0x00000100


	//   ....[2]....
        /*0044*/ 	.word	0x00000130


	//----- nvinfo : EIATTR_CBANK_PARAM_SIZE
	.align		4
.L_31:
        /*0048*/ 	.byte	0x03, 0x19
        /*004a*/ 	.short	0x000c


	//----- nvinfo : EIATTR_PARAM_CBANK
	.align		4
        /*004c*/ 	.byte	0x04, 0x0a
        /*004e*/ 	.short	(.L_33 - .L_32)
	.align		4
.L_32:
        /*0050*/ 	.word	index@(.nv.constant0._Z9evenPhasePii)
        /*0054*/ 	.short	0x0380
        /*0056*/ 	.short	0x000c


	//----- nvinfo : EIATTR_SW_WAR
	.align		4
.L_33:
        /*0058*/ 	.byte	0x04, 0x36
        /*005a*/ 	.short	(.L_35 - .L_34)
.L_34:
        /*005c*/ 	.word	0x00000008
.L_35:


//--------------------- .nv.callgraph             --------------------------
	.section	.nv.callgraph,"",@"SHT_CUDA_CALLGRAPH"
	.align	4
	.sectionentsize	8
	.align		4
        /*0000*/ 	.word	0x00000000
	.align		4
        /*0004*/ 	.word	0xffffffff
	.align		4
        /*0008*/ 	.word	0x00000000
	.align		4
        /*000c*/ 	.word	0xfffffffe
	.align		4
        /*0010*/ 	.word	0x00000000
	.align		4
        /*0014*/ 	.word	0xfffffffd
	.align		4
        /*0018*/ 	.word	0x00000000
	.align		4
        /*001c*/ 	.word	0xfffffffc


//--------------------- .text._Z8oddPhasePii      --------------------------
	.section	.text._Z8oddPhasePii,"ax",@progbits
	.align	128
        .global         _Z8oddPhasePii
        .type           _Z8oddPhasePii,@function
        .size           _Z8oddPhasePii,(.L_x_2 - _Z8oddPhasePii)
        .other          _Z8oddPhasePii,@"STO_CUDA_ENTRY STV_DEFAULT"
_Z8oddPhasePii:
.text._Z8oddPhasePii:
[----:B------:R-:W-:Y:S01]  /*0000*/  LDC R1, c[0x0][0x37c] ;  /* 0x0000df00ff017b82 */ /* 0x000fe20000000800 */
[----:B------:R-:W0:Y:S07]  /*0010*/  S2R R3, SR_TID.X ;  /* 0x0000000000037919 */ /* 0x000e2e0000002100 */
[----:B------:R-:W0:Y:S01]  /*0020*/  S2UR UR5, SR_CTAID.X ;  /* 0x00000000000579c3 */ /* 0x000e220000002500 */
[----:B------:R-:W1:Y:S07]  /*0030*/  LDCU UR4, c[0x0][0x388] ;  /* 0x00007100ff0477ac */ /* 0x000e6e0008000800 */
[----:B------:R-:W0:Y:S01]  /*0040*/  LDC R0, c[0x0][0x360] ;  /* 0x0000d800ff007b82 */ /* 0x000e220000000800 */
[----:B-1----:R-:W-:Y:S01]  /*0050*/  UIADD3 UR4, UPT, UPT, UR4, -0x1, URZ ;  /* 0xffffffff04047890 */ /* 0x002fe2000fffe0ff */
[----:B0-----:R-:W-:-:S05]  /*0060*/  IMAD R0, R0, UR5, R3 ;  /* 0x0000000500007c24 */ /* 0x001fca000f8e0203 */
[----:B------:R-:W-:-:S04]  /*0070*/  SHF.L.U32 R5, R0, 0x1, RZ ;  /* 0x0000000100057819 */ /* 0x000fc800000006ff */
[----:B------:R-:W-:-:S04]  /*0080*/  IADD3 R0, PT, PT, R5, 0x1, RZ ;  /* 0x0000000105007810 */ /* 0x000fc80007ffe0ff */
[----:B------:R-:W-:-:S13]  /*0090*/  ISETP.GE.AND P0, PT, R0, UR4, PT ;  /* 0x0000000400007c0c */ /* 0x000fda000bf06270 */
[----:B------:R-:W-:Y:S05]  /*00a0*/  @P0 EXIT ;  /* 0x000000000000094d */ /* 0x000fea0003800000 */
[----:B------:R-:W0:Y:S01]  /*00b0*/  LDC.64 R2, c[0x0][0x380] ;  /* 0x0000e000ff027b82 */ /* 0x000e220000000a00 */
[----:B------:R-:W1:Y:S01]  /*00c0*/  LDCU.64 UR4, c[0x0][0x358] ;  /* 0x00006b00ff0477ac */ /* 0x000e620008000a00 */
[----:B0-----:R-:W-:-:S05]  /*00d0*/  IMAD.WIDE R2, R5, 0x4, R2 ;  /* 0x0000000405027825 */ /* 0x001fca00078e0202 */
[----:B-1----:R-:W2:Y:S04]  /*00e0*/  LDG.E R5, desc[UR4][R2.64+0x4] ;  /* 0x0000040402057981 */ /* 0x002ea8000c1e1900 */
[----:B------:R-:W2:Y:S02]  /*00f0*/  LDG.E R0, desc[UR4][R2.64+0x8] ;  /* 0x0000080402007981 */ /* 0x000ea4000c1e1900 */
[----:B--2---:R-:W-:-:S13]  /*0100*/  ISETP.GT.AND P0, PT, R5, R0, PT ;  /* 0x000000000500720c */ /* 0x004fda0003f04270 */
[----:B------:R-:W-:Y:S05]  /*0110*/  @!P0 EXIT ;  /* 0x000000000000894d */ /* 0x000fea0003800000 */
[----:B------:R-:W-:Y:S04]  /*0120*/  STG.E desc[UR4][R2.64+0x4], R0 ;  /* 0x0000040002007986 */ /* 0x000fe8000c101904 */
[----:B------:R-:W-:Y:S01]  /*0130*/  STG.E desc[UR4][R2.64+0x8], R5 ;  /* 0x0000080502007986 */ /* 0x000fe2000c101904 */
[----:B------:R-:W-:Y:S05]  /*0140*/  EXIT ;  /* 0x000000000000794d */ /* 0x000fea0003800000 */
.L_x_0:
[----:B------:R-:W-:-:S00]  /*0150*/  BRA `(.L_x_0) ;  /* 0xfffffffc00fc7947 */ /* 0x000fc0000383ffff */
[----:B------:R-:W-:-:S00]  /*0160*/  NOP ;  /* 0x0000000000007918 */ /* 0x000fc00000000000 */
        /* <DEDUP_REMOVED lines=9> */
.L_x_2:


//--------------------- .text._Z9evenPhasePii     --------------------------
	.section	.text._Z9evenPhasePii,"ax",@progbits
	.align	128
        .global         _Z9evenPhasePii
        .type           _Z9evenPhasePii,@function
        .size           _Z9evenPhasePii,(.L_x_3 - _Z9evenPhasePii)
        .other          _Z9evenPhasePii,@"STO_CUDA_ENTRY STV_DEFAULT"
_Z9evenPhasePii:
.text._Z9evenPhasePii:
        /* <DEDUP_REMOVED lines=20> */
.L_x_1:
        /* <DEDUP_REMOVED lines=12> */
.L_x_3:


//--------------------- .nv.shared.reserved.0     --------------------------
	.section	.nv.shared.reserved.0,"aw",@nobits
	.weak		__nv_reservedSMEM_offset_0_alias
	.size		__nv_reservedSMEM_offset_0_alias, 0, 64
	.other		__nv_reservedSMEM_offset_0_alias,@"STO_CUDA_RESERVED_SHARED STV_DEFAULT"
__nv_reservedSMEM_offset_0_alias:
	.zero		0
	.zero		64


//--------------------- .nv.constant0._Z8oddPhasePii --------------------------
	.section	.nv.constant0._Z8oddPhasePii,"a",@progbits
	.sectionflags	@""
	.align	4
.nv.constant0._Z8oddPhasePii:
	.zero		908


//--------------------- .nv.constant0._Z9evenPhasePii --------------------------
	.section	.nv.constant0._Z9evenPhasePii,"a",@progbits
	.sectionflags	@""
	.align	4
.nv.constant0._Z9evenPhasePii:
	.zero		908


//--------------------- SYMBOLS --------------------------

	.type		.nv.reservedSmem.offset0,@object
	.size		.nv.reservedSmem.offset0,0x4
